//
// Generated by NVIDIA NVVM Compiler
//
// Compiler Build ID: CL-36424714
// Cuda compilation tools, release 13.0, V13.0.88
// Based on NVVM 20.0.0
//

.version 9.0
.target sm_100
.address_size 64

	// .globl	mean_absolute_error

.visible .entry mean_absolute_error(
	.param .u64 .ptr .align 1 mean_absolute_error_param_0
)
{
	.reg .b32 	%r<2>;
	.reg .b64 	%rd<3>;

	ld.param.u64 	%rd1, [mean_absolute_error_param_0];
	cvta.to.global.u64 	%rd2, %rd1;
	mov.b32 	%r1, 1108082688;
	st.global.u32 	[%rd2], %r1;
	ret;

}


// ===== COMPILED SASS (sm_100) =====

	.target	sm_100

	.elftype	@"ET_EXEC"


//--------------------- .note.nv.tkinfo           --------------------------
	.section	.note.nv.tkinfo,"",@"SHT_NOTE"
	.sectionflags	@"SHF_NOTE_NV_TKINFO"
	.tkinfo
        /*0018*/ 	.word	0x00000002
        /*0030*/ 	.string	""
        /*0030*/ 	.string	"ptxas"
        /*0030*/ 	.string	"Cuda compilation tools, release 13.0, V13.0.88"
        /*0030*/ 	.string	"Build cuda_13.0.r13.0/compiler.36424714_0"
        /*0030*/ 	.string	"-arch sm_100 -m 64 "



//--------------------- .note.nv.cuinfo           --------------------------
	.section	.note.nv.cuinfo,"",@"SHT_NOTE"
	.sectionflags	@"SHF_NOTE_NV_CUINFO"
        /*0018*/ 	.short	0x0002
        /*001a*/ 	.short	0x0064
        /*001c*/ 	.short	0x0082
	.zero		2


//--------------------- .nv.info                  --------------------------
	.section	.nv.info,"",@"SHT_CUDA_INFO"
	.align	4


	//----- nvinfo : EIATTR_REGCOUNT
	.align		4
        /*0000*/ 	.byte	0x04, 0x2f
        /*0002*/ 	.short	(.L_1 - .L_0)
	.align		4
.L_0:
        /*0004*/ 	.word	index@(mean_absolute_error)
        /*0008*/ 	.word	0x00000008


	//----- nvinfo : EIATTR_FRAME_SIZE
	.align		4
.L_1:
        /*000c*/ 	.byte	0x04, 0x11
        /*000e*/ 	.short	(.L_3 - .L_2)
	.align		4
.L_2:
        /*0010*/ 	.word	index@(mean_absolute_error)
        /*0014*/ 	.word	0x00000000


	//----- nvinfo : EIATTR_MIN_STACK_SIZE
	.align		4
.L_3:
        /*0018*/ 	.byte	0x04, 0x12
        /*001a*/ 	.short	(.L_5 - .L_4)
	.align		4
.L_4:
        /*001c*/ 	.word	index@(mean_absolute_error)
        /*0020*/ 	.word	0x00000000
.L_5:


//--------------------- .nv.compat                --------------------------
	.section	.nv.compat,"",@"SHT_CUDA_COMPAT_INFO"
	.align	4
        /*0000*/ 	.byte	0x02, 0x09, 0x00, 0x00, 0x02, 0x02, 0x01, 0x00, 0x02, 0x05, 0x05, 0x00, 0x03, 0x07, 0x01, 0x01
        /*0010*/ 	.byte	0x02, 0x03, 0x00, 0x00, 0x02, 0x06, 0x01, 0x00, 0x04, 0x0b, 0x08, 0x00, 0x09, 0x00, 0x00, 0x00
        /*0020*/ 	.byte	0x00, 0x00, 0x00, 0x00


//--------------------- .nv.info.mean_absolute_error --------------------------
	.section	.nv.info.mean_absolute_error,"",@"SHT_CUDA_INFO"
	.sectionflags	@""
	.align	4


	//----- nvinfo : EIATTR_CUDA_API_VERSION
	.align		4
        /*0000*/ 	.byte	0x04, 0x37
        /*0002*/ 	.short	(.L_7 - .L_6)
.L_6:
        /*0004*/ 	.word	0x00000082


	//----- nvinfo : EIATTR_KPARAM_INFO
	.align		4
.L_7:
        /*0008*/ 	.byte	0x04, 0x17
        /*000a*/ 	.short	(.L_9 - .L_8)
.L_8:
        /*000c*/ 	.word	0x00000000
        /*0010*/ 	.short	0x0000
        /*0012*/ 	.short	0x0000
        /*0014*/ 	.byte	0x00, 0xf5, 0x21, 0x00


	//----- nvinfo : EIATTR_SPARSE_MMA_MASK
	.align		4
.L_9:
        /*0018*/ 	.byte	0x03, 0x50
        /*001a*/ 	.short	0x0000


	//----- nvinfo : EIATTR_MAXREG_COUNT
	.align		4
        /*001c*/ 	.byte	0x03, 0x1b
        /*001e*/ 	.short	0x00ff


	//----- nvinfo : EIATTR_MERCURY_ISA_VERSION
	.align		4
        /*0020*/ 	.byte	0x03, 0x5f
        /*0022*/ 	.short	0x0101


	//----- nvinfo : EIATTR_VRC_CTA_INIT_COUNT
	.align		4
        /*0024*/ 	.byte	0x02, 0x4a
	.zero		1
	.zero		1


	//----- nvinfo : EIATTR_EXIT_INSTR_OFFSETS
	.align		4
        /*0028*/ 	.byte	0x04, 0x1c
        /*002a*/ 	.short	(.L_11 - .L_10)


	//   ....[0]....
.L_10:
        /*002c*/ 	.word	0x00000050


	//----- nvinfo : EIATTR_CBANK_PARAM_SIZE
	.align		4
.L_11:
        /*0030*/ 	.byte	0x03, 0x19
        /*0032*/ 	.short	0x0008


	//----- nvinfo : EIATTR_PARAM_CBANK
	.align		4
        /*0034*/ 	.byte	0x04, 0x0a
        /*0036*/ 	.short	(.L_13 - .L_12)
	.align		4
.L_12:
        /*0038*/ 	.word	index@(.nv.constant0.mean_absolute_error)
        /*003c*/ 	.short	0x0380
        /*003e*/ 	.short	0x0008


	//----- nvinfo : EIATTR_SW_WAR
	.align		4
.L_13:
        /*0040*/ 	.byte	0x04, 0x36
        /*0042*/ 	.short	(.L_15 - .L_14)
.L_14:
        /*0044*/ 	.word	0x00000008
.L_15:


//--------------------- .nv.callgraph             --------------------------
	.section	.nv.callgraph,"",@"SHT_CUDA_CALLGRAPH"
	.align	4
	.sectionentsize	8
	.align		4
        /*0000*/ 	.word	0x00000000
	.align		4
        /*0004*/ 	.word	0xffffffff
	.align		4
        /*0008*/ 	.word	0x00000000
	.align		4
        /*000c*/ 	.word	0xfffffffe
	.align		4
        /*0010*/ 	.word	0x00000000
	.align		4
        /*0014*/ 	.word	0xfffffffd
	.align		4
        /*0018*/ 	.word	0x00000000
	.align		4
        /*001c*/ 	.word	0xfffffffc


//--------------------- .text.mean_absolute_error --------------------------
	.section	.text.mean_absolute_error,"ax",@progbits
	.align	128
        .global         mean_absolute_error
        .type           mean_absolute_error,@function
        .size           mean_absolute_error,(.L_x_1 - mean_absolute_error)
        .other          mean_absolute_error,@"STO_CUDA_ENTRY STV_DEFAULT"
mean_absolute_error:
.text.mean_absolute_error:
[----:B------:R-:W-:Y:S08]  /*0000*/  LDC R1, c[0x0][0x37c] ;  /* 0x0000df00ff017b82 */ /* 0x000ff00000000800 */
[----:B------:R-:W0:Y:S01]  /*0010*/  LDC.64 R2, c[0x0][0x380] ;  /* 0x0000e000ff027b82 */ /* 0x000e220000000a00 */
[----:B------:R-:W0:Y:S01]  /*0020*/  LDCU.64 UR4, c[0x0][0x358] ;  /* 0x00006b00ff0477ac */ /* 0x000e220008000a00 */
[----:B------:R-:W-:-:S05]  /*0030*/  HFMA2 R5, -RZ, RZ, 3.0234375, 0 ;  /* 0x420c0000ff057431 */ /* 0x000fca00000001ff */
[----:B0-----:R-:W-:Y:S01]  /*0040*/  STG.E desc[UR4][R2.64], R5 ;  /* 0x0000000502007986 */ /* 0x001fe2000c101904 */
[----:B------:R-:W-:Y:S05]  /*0050*/  EXIT ;  /* 0x000000000000794d */ /* 0x000fea0003800000 */
.L_x_0:
[----:B------:R-:W-:-:S00]  /*0060*/  BRA `(.L_x_0) ;  /* 0xfffffffc00fc7947 */ /* 0x000fc0000383ffff */
[----:B------:R-:W-:-:S00]  /*0070*/  NOP ;  /* 0x0000000000007918 */ /* 0x000fc00000000000 */
        /* <DEDUP_REMOVED lines=8> */
.L_x_1:


//--------------------- .nv.shared.reserved.0     --------------------------
	.section	.nv.shared.reserved.0,"aw",@nobits
	.weak		__nv_reservedSMEM_offset_0_alias
	.size		__nv_reservedSMEM_offset_0_alias, 0, 64
	.other		__nv_reservedSMEM_offset_0_alias,@"STO_CUDA_RESERVED_SHARED STV_DEFAULT"
__nv_reservedSMEM_offset_0_alias:
	.zero		0
	.zero		64


//--------------------- .nv.constant0.mean_absolute_error --------------------------
	.section	.nv.constant0.mean_absolute_error,"a",@progbits
	.sectionflags	@""
	.align	4
.nv.constant0.mean_absolute_error:
	.zero		904


//--------------------- SYMBOLS --------------------------

	.type		.nv.reservedSmem.offset0,@object
	.size		.nv.reservedSmem.offset0,0x4
